//
// Generated by NVIDIA NVVM Compiler
//
// Compiler Build ID: CL-36424714
// Cuda compilation tools, release 13.0, V13.0.88
// Based on NVVM 20.0.0
//

.version 9.0
.target sm_100
.address_size 64

	// .globl	_Z6gatherPKfPKiPf

.visible .entry _Z6gatherPKfPKiPf(
	.param .u64 .ptr .align 1 _Z6gatherPKfPKiPf_param_0,
	.param .u64 .ptr .align 1 _Z6gatherPKfPKiPf_param_1,
	.param .u64 .ptr .align 1 _Z6gatherPKfPKiPf_param_2
)
{
	.reg .pred 	%p<7>;
	.reg .b32 	%r<13>;
	.reg .b32 	%f<5>;
	.reg .b64 	%rd<13>;

	ld.param.u64 	%rd1, [_Z6gatherPKfPKiPf_param_0];
	ld.param.u64 	%rd2, [_Z6gatherPKfPKiPf_param_1];
	ld.param.u64 	%rd3, [_Z6gatherPKfPKiPf_param_2];
	mov.u32 	%r1, %tid.x;
	mov.u32 	%r5, %ctaid.x;
	mov.u32 	%r6, %ntid.x;
	mad.lo.s32 	%r2, %r5, %r6, %r1;
	mov.u32 	%r3, %ctaid.y;
	setp.gt.u32 	%p1, %r3, 511;
	setp.gt.s32 	%p2, %r2, 63;
	setp.gt.u32 	%p3, %r1, 4;
	or.pred  	%p4, %p1, %p3;
	or.pred  	%p5, %p4, %p2;
	@%p5 bra 	$L__BB0_4;
	cvta.to.global.u64 	%rd4, %rd2;
	mul.wide.u32 	%rd5, %r1, 4;
	add.s64 	%rd6, %rd4, %rd5;
	ld.global.u32 	%r4, [%rd6];
	setp.gt.u32 	%p6, %r4, 63;
	mov.f32 	%f4, 0f00000000;
	@%p6 bra 	$L__BB0_3;
	shl.b32 	%r7, %r3, 12;
	shl.b32 	%r8, %r2, 6;
	add.s32 	%r9, %r8, %r7;
	add.s32 	%r10, %r9, %r4;
	cvta.to.global.u64 	%rd7, %rd1;
	mul.wide.s32 	%rd8, %r10, 4;
	add.s64 	%rd9, %rd7, %rd8;
	ld.global.f32 	%f4, [%rd9];
$L__BB0_3:
	mad.lo.s32 	%r11, %r3, 320, %r1;
	mad.lo.s32 	%r12, %r2, 5, %r11;
	cvta.to.global.u64 	%rd10, %rd3;
	mul.wide.s32 	%rd11, %r12, 4;
	add.s64 	%rd12, %rd10, %rd11;
	st.global.f32 	[%rd12], %f4;
$L__BB0_4:
	ret;

}


// ===== COMPILED SASS (sm_100) =====

	.target	sm_100

	.elftype	@"ET_EXEC"


//--------------------- .note.nv.tkinfo           --------------------------
	.section	.note.nv.tkinfo,"",@"SHT_NOTE"
	.sectionflags	@"SHF_NOTE_NV_TKINFO"
	.tkinfo
        /*0018*/ 	.word	0x00000002
        /*0030*/ 	.string	""
        /*0030*/ 	.string	"ptxas"
        /*0030*/ 	.string	"Cuda compilation tools, release 13.0, V13.0.88"
        /*0030*/ 	.string	"Build cuda_13.0.r13.0/compiler.36424714_0"
        /*0030*/ 	.string	"-arch sm_100 -m 64 "



//--------------------- .note.nv.cuinfo           --------------------------
	.section	.note.nv.cuinfo,"",@"SHT_NOTE"
	.sectionflags	@"SHF_NOTE_NV_CUINFO"
        /*0018*/ 	.short	0x0002
        /*001a*/ 	.short	0x0064
        /*001c*/ 	.short	0x0082
	.zero		2


//--------------------- .nv.info                  --------------------------
	.section	.nv.info,"",@"SHT_CUDA_INFO"
	.align	4


	//----- nvinfo : EIATTR_REGCOUNT
	.align		4
        /*0000*/ 	.byte	0x04, 0x2f
        /*0002*/ 	.short	(.L_1 - .L_0)
	.align		4
.L_0:
        /*0004*/ 	.word	index@(_Z6gatherPKfPKiPf)
        /*0008*/ 	.word	0x0000000e


	//----- nvinfo : EIATTR_FRAME_SIZE
	.align		4
.L_1:
        /*000c*/ 	.byte	0x04, 0x11
        /*000e*/ 	.short	(.L_3 - .L_2)
	.align		4
.L_2:
        /*0010*/ 	.word	index@(_Z6gatherPKfPKiPf)
        /*0014*/ 	.word	0x00000000


	//----- nvinfo : EIATTR_MIN_STACK_SIZE
	.align		4
.L_3:
        /*0018*/ 	.byte	0x04, 0x12
        /*001a*/ 	.short	(.L_5 - .L_4)
	.align		4
.L_4:
        /*001c*/ 	.word	index@(_Z6gatherPKfPKiPf)
        /*0020*/ 	.word	0x00000000
.L_5:


//--------------------- .nv.compat                --------------------------
	.section	.nv.compat,"",@"SHT_CUDA_COMPAT_INFO"
	.align	4
        /*0000*/ 	.byte	0x02, 0x09, 0x00, 0x00, 0x02, 0x02, 0x01, 0x00, 0x02, 0x05, 0x05, 0x00, 0x03, 0x07, 0x01, 0x01
        /*0010*/ 	.byte	0x02, 0x03, 0x00, 0x00, 0x02, 0x06, 0x01, 0x00, 0x04, 0x0b, 0x08, 0x00, 0x09, 0x00, 0x00, 0x00
        /*0020*/ 	.byte	0x00, 0x00, 0x00, 0x00


//--------------------- .nv.info._Z6gatherPKfPKiPf --------------------------
	.section	.nv.info._Z6gatherPKfPKiPf,"",@"SHT_CUDA_INFO"
	.sectionflags	@""
	.align	4


	//----- nvinfo : EIATTR_CUDA_API_VERSION
	.align		4
        /*0000*/ 	.byte	0x04, 0x37
        /*0002*/ 	.short	(.L_7 - .L_6)
.L_6:
        /*0004*/ 	.word	0x00000082


	//----- nvinfo : EIATTR_KPARAM_INFO
	.align		4
.L_7:
        /*0008*/ 	.byte	0x04, 0x17
        /*000a*/ 	.short	(.L_9 - .L_8)
.L_8:
        /*000c*/ 	.word	0x00000000
        /*0010*/ 	.short	0x0002
        /*0012*/ 	.short	0x0010
        /*0014*/ 	.byte	0x00, 0xf5, 0x21, 0x00


	//----- nvinfo : EIATTR_KPARAM_INFO
	.align		4
.L_9:
        /*0018*/ 	.byte	0x04, 0x17
        /*001a*/ 	.short	(.L_11 - .L_10)
.L_10:
        /*001c*/ 	.word	0x00000000
        /*0020*/ 	.short	0x0001
        /*0022*/ 	.short	0x0008
        /*0024*/ 	.byte	0x00, 0xf5, 0x21, 0x00


	//----- nvinfo : EIATTR_KPARAM_INFO
	.align		4
.L_11:
        /*0028*/ 	.byte	0x04, 0x17
        /*002a*/ 	.short	(.L_13 - .L_12)
.L_12:
        /*002c*/ 	.word	0x00000000
        /*0030*/ 	.short	0x0000
        /*0032*/ 	.short	0x0000
        /*0034*/ 	.byte	0x00, 0xf5, 0x21, 0x00


	//----- nvinfo : EIATTR_SPARSE_MMA_MASK
	.align		4
.L_13:
        /*0038*/ 	.byte	0x03, 0x50
        /*003a*/ 	.short	0x0000


	//----- nvinfo : EIATTR_MAXREG_COUNT
	.align		4
        /*003c*/ 	.byte	0x03, 0x1b
        /*003e*/ 	.short	0x00ff


	//----- nvinfo : EIATTR_MERCURY_ISA_VERSION
	.align		4
        /*0040*/ 	.byte	0x03, 0x5f
        /*0042*/ 	.short	0x0101


	//----- nvinfo : EIATTR_VRC_CTA_INIT_COUNT
	.align		4
        /*0044*/ 	.byte	0x02, 0x4a
	.zero		1
	.zero		1


	//----- nvinfo : EIATTR_EXIT_INSTR_OFFSETS
	.align		4
        /*0048*/ 	.byte	0x04, 0x1c
        /*004a*/ 	.short	(.L_15 - .L_14)


	//   ....[0]....
.L_14:
        /*004c*/ 	.word	0x00000090


	//   ....[1]....
        /*0050*/ 	.word	0x000001a0


	//----- nvinfo : EIATTR_CBANK_PARAM_SIZE
	.align		4
.L_15:
        /*0054*/ 	.byte	0x03, 0x19
        /*0056*/ 	.short	0x0018


	//----- nvinfo : EIATTR_PARAM_CBANK
	.align		4
        /*0058*/ 	.byte	0x04, 0x0a
        /*005a*/ 	.short	(.L_17 - .L_16)
	.align		4
.L_16:
        /*005c*/ 	.word	index@(.nv.constant0._Z6gatherPKfPKiPf)
        /*0060*/ 	.short	0x0380
        /*0062*/ 	.short	0x0018


	//----- nvinfo : EIATTR_SW_WAR
	.align		4
.L_17:
        /*0064*/ 	.byte	0x04, 0x36
        /*0066*/ 	.short	(.L_19 - .L_18)
.L_18:
        /*0068*/ 	.word	0x00000008
.L_19:


//--------------------- .nv.callgraph             --------------------------
	.section	.nv.callgraph,"",@"SHT_CUDA_CALLGRAPH"
	.align	4
	.sectionentsize	8
	.align		4
        /*0000*/ 	.word	0x00000000
	.align		4
        /*0004*/ 	.word	0xffffffff
	.align		4
        /*0008*/ 	.word	0x00000000
	.align		4
        /*000c*/ 	.word	0xfffffffe
	.align		4
        /*0010*/ 	.word	0x00000000
	.align		4
        /*0014*/ 	.word	0xfffffffd
	.align		4
        /*0018*/ 	.word	0x00000000
	.align		4
        /*001c*/ 	.word	0xfffffffc


//--------------------- .text._Z6gatherPKfPKiPf   --------------------------
	.section	.text._Z6gatherPKfPKiPf,"ax",@progbits
	.align	128
        .global         _Z6gatherPKfPKiPf
        .type           _Z6gatherPKfPKiPf,@function
        .size           _Z6gatherPKfPKiPf,(.L_x_1 - _Z6gatherPKfPKiPf)
        .other          _Z6gatherPKfPKiPf,@"STO_CUDA_ENTRY STV_DEFAULT"
_Z6gatherPKfPKiPf:
.text._Z6gatherPKfPKiPf:
[----:B------:R-:W-:Y:S01]  /*0000*/  LDC R1, c[0x0][0x37c] ;  /* 0x0000df00ff017b82 */ /* 0x000fe20000000800 */
[----:B------:R-:W0:Y:S07]  /*0010*/  S2R R11, SR_TID.X ;  /* 0x00000000000b7919 */ /* 0x000e2e0000002100 */
[----:B------:R-:W1:Y:S01]  /*0020*/  S2UR UR4, SR_CTAID.X ;  /* 0x00000000000479c3 */ /* 0x000e620000002500 */
[----:B------:R-:W2:Y:S07]  /*0030*/  S2R R8, SR_CTAID.Y ;  /* 0x0000000000087919 */ /* 0x000eae0000002600 */
[----:B------:R-:W1:Y:S01]  /*0040*/  LDC R0, c[0x0][0x360] ;  /* 0x0000d800ff007b82 */ /* 0x000e620000000800 */
[----:B0-----:R-:W-:Y:S01]  /*0050*/  ISETP.GT.U32.AND P0, PT, R11, 0x4, PT ;  /* 0x000000040b00780c */ /* 0x001fe20003f04070 */
[----:B-1----:R-:W-:-:S03]  /*0060*/  IMAD R0, R0, UR4, R11 ;  /* 0x0000000400007c24 */ /* 0x002fc6000f8e020b */
[----:B--2---:R-:W-:-:S04]  /*0070*/  ISETP.GT.U32.OR P0, PT, R8, 0x1ff, P0 ;  /* 0x000001ff0800780c */ /* 0x004fc80000704470 */
[----:B------:R-:W-:-:S13]  /*0080*/  ISETP.GT.OR P0, PT, R0, 0x3f, P0 ;  /* 0x0000003f0000780c */ /* 0x000fda0000704670 */
[----:B------:R-:W-:Y:S05]  /*0090*/  @P0 EXIT ;  /* 0x000000000000094d */ /* 0x000fea0003800000 */
[----:B------:R-:W0:Y:S01]  /*00a0*/  LDC.64 R2, c[0x0][0x388] ;  /* 0x0000e200ff027b82 */ /* 0x000e220000000a00 */
[----:B------:R-:W1:Y:S01]  /*00b0*/  LDCU.64 UR4, c[0x0][0x358] ;  /* 0x00006b00ff0477ac */ /* 0x000e620008000a00 */
[----:B0-----:R-:W-:-:S06]  /*00c0*/  IMAD.WIDE.U32 R2, R11, 0x4, R2 ;  /* 0x000000040b027825 */ /* 0x001fcc00078e0002 */
[----:B-1----:R-:W2:Y:S01]  /*00d0*/  LDG.E R2, desc[UR4][R2.64] ;  /* 0x0000000402027981 */ /* 0x002ea2000c1e1900 */
[----:B------:R-:W-:Y:S01]  /*00e0*/  HFMA2 R9, -RZ, RZ, 0, 0 ;  /* 0x00000000ff097431 */ /* 0x000fe200000001ff */
[----:B--2---:R-:W-:-:S13]  /*00f0*/  ISETP.GT.U32.AND P0, PT, R2, 0x3f, PT ;  /* 0x0000003f0200780c */ /* 0x004fda0003f04070 */
[----:B------:R-:W0:Y:S01]  /*0100*/  @!P0 LDC.64 R4, c[0x0][0x380] ;  /* 0x0000e000ff048b82 */ /* 0x000e220000000a00 */
[----:B------:R-:W-:-:S04]  /*0110*/  @!P0 LEA R7, R8, R0, 0x6 ;  /* 0x0000000008078211 */ /* 0x000fc800078e30ff */
[----:B------:R-:W-:-:S05]  /*0120*/  @!P0 LEA R7, R7, R2, 0x6 ;  /* 0x0000000207078211 */ /* 0x000fca00078e30ff */
[----:B0-----:R-:W-:Y:S02]  /*0130*/  @!P0 IMAD.WIDE R4, R7, 0x4, R4 ;  /* 0x0000000407048825 */ /* 0x001fe400078e0204 */
[----:B------:R-:W0:Y:S03]  /*0140*/  LDC.64 R6, c[0x0][0x390] ;  /* 0x0000e400ff067b82 */ /* 0x000e260000000a00 */
[----:B------:R-:W2:Y:S01]  /*0150*/  @!P0 LDG.E R9, desc[UR4][R4.64] ;  /* 0x0000000404098981 */ /* 0x000ea2000c1e1900 */
[----:B------:R-:W-:-:S04]  /*0160*/  IMAD R11, R8, 0x140, R11 ;  /* 0x00000140080b7824 */ /* 0x000fc800078e020b */
[----:B------:R-:W-:-:S04]  /*0170*/  IMAD R11, R0, 0x5, R11 ;  /* 0x00000005000b7824 */ /* 0x000fc800078e020b */
[----:B0-----:R-:W-:-:S05]  /*0180*/  IMAD.WIDE R2, R11, 0x4, R6 ;  /* 0x000000040b027825 */ /* 0x001fca00078e0206 */
[----:B--2---:R-:W-:Y:S01]  /*0190*/  STG.E desc[UR4][R2.64], R9 ;  /* 0x0000000902007986 */ /* 0x004fe2000c101904 */
[----:B------:R-:W-:Y:S05]  /*01a0*/  EXIT ;  /* 0x000000000000794d */ /* 0x000fea0003800000 */
.L_x_0:
[----:B------:R-:W-:-:S00]  /*01b0*/  BRA `(.L_x_0) ;  /* 0xfffffffc00fc7947 */ /* 0x000fc0000383ffff */
[----:B------:R-:W-:-:S00]  /*01c0*/  NOP ;  /* 0x0000000000007918 */ /* 0x000fc00000000000 */
        /* <DEDUP_REMOVED lines=11> */
.L_x_1:


//--------------------- .nv.shared.reserved.0     --------------------------
	.section	.nv.shared.reserved.0,"aw",@nobits
	.weak		__nv_reservedSMEM_offset_0_alias
	.size		__nv_reservedSMEM_offset_0_alias, 0, 64
	.other		__nv_reservedSMEM_offset_0_alias,@"STO_CUDA_RESERVED_SHARED STV_DEFAULT"
__nv_reservedSMEM_offset_0_alias:
	.zero		0
	.zero		64


//--------------------- .nv.constant0._Z6gatherPKfPKiPf --------------------------
	.section	.nv.constant0._Z6gatherPKfPKiPf,"a",@progbits
	.sectionflags	@""
	.align	4
.nv.constant0._Z6gatherPKfPKiPf:
	.zero		920


//--------------------- SYMBOLS --------------------------

	.type		.nv.reservedSmem.offset0,@object
	.size		.nv.reservedSmem.offset0,0x4
